//
// Generated by NVIDIA NVVM Compiler
//
// Compiler Build ID: CL-36424714
// Cuda compilation tools, release 13.0, V13.0.88
// Based on NVVM 20.0.0
//

.version 9.0
.target sm_100
.address_size 64

	// .globl	_Z9PartialMMPdS_S_j

.visible .entry _Z9PartialMMPdS_S_j(
	.param .u64 .ptr .align 1 _Z9PartialMMPdS_S_j_param_0,
	.param .u64 .ptr .align 1 _Z9PartialMMPdS_S_j_param_1,
	.param .u64 .ptr .align 1 _Z9PartialMMPdS_S_j_param_2,
	.param .u32 _Z9PartialMMPdS_S_j_param_3
)
{
	.reg .pred 	%p<10>;
	.reg .b32 	%r<90>;
	.reg .b64 	%rd<69>;
	.reg .b64 	%fd<68>;

	ld.param.u64 	%rd4, [_Z9PartialMMPdS_S_j_param_0];
	ld.param.u64 	%rd5, [_Z9PartialMMPdS_S_j_param_1];
	ld.param.u64 	%rd3, [_Z9PartialMMPdS_S_j_param_2];
	ld.param.u32 	%r44, [_Z9PartialMMPdS_S_j_param_3];
	cvta.to.global.u64 	%rd1, %rd5;
	cvta.to.global.u64 	%rd2, %rd4;
	mov.u32 	%r45, %ctaid.x;
	mov.u32 	%r46, %ntid.x;
	mov.u32 	%r47, %tid.x;
	mad.lo.s32 	%r1, %r45, %r46, %r47;
	mov.u32 	%r48, %ctaid.y;
	mov.u32 	%r49, %ntid.y;
	mul.lo.s32 	%r2, %r48, %r49;
	mov.u32 	%r3, %tid.y;
	add.s32 	%r4, %r2, %r3;
	setp.eq.s32 	%p1, %r44, 0;
	mov.f64 	%fd67, 0d0000000000000000;
	@%p1 bra 	$L__BB0_12;
	mul.lo.s32 	%r5, %r44, %r1;
	and.b32  	%r6, %r44, 7;
	setp.lt.u32 	%p2, %r44, 8;
	mov.f64 	%fd67, 0d0000000000000000;
	mov.b32 	%r88, 0;
	@%p2 bra 	$L__BB0_4;
	and.b32  	%r88, %r44, -8;
	neg.s32 	%r86, %r88;
	add.s32 	%r51, %r3, %r44;
	add.s32 	%r85, %r51, %r2;
	shl.b32 	%r10, %r44, 3;
	shl.b32 	%r52, %r44, 1;
	add.s32 	%r84, %r4, %r52;
	mad.lo.s32 	%r83, %r44, 3, %r4;
	shl.b32 	%r53, %r44, 2;
	add.s32 	%r82, %r4, %r53;
	mad.lo.s32 	%r81, %r44, 5, %r4;
	mad.lo.s32 	%r80, %r44, 6, %r4;
	mad.lo.s32 	%r79, %r44, 7, %r4;
	add.s32 	%r77, %r5, 3;
	mov.f64 	%fd67, 0d0000000000000000;
	mov.u32 	%r78, %r4;
$L__BB0_3:
	.pragma "nounroll";
	add.s32 	%r54, %r77, -3;
	mul.wide.u32 	%rd6, %r54, 8;
	add.s64 	%rd7, %rd2, %rd6;
	ld.global.f64 	%fd17, [%rd7];
	mul.wide.u32 	%rd8, %r78, 8;
	add.s64 	%rd9, %rd1, %rd8;
	ld.global.f64 	%fd18, [%rd9];
	fma.rn.f64 	%fd19, %fd17, %fd18, %fd67;
	add.s32 	%r55, %r77, -2;
	mul.wide.u32 	%rd10, %r55, 8;
	add.s64 	%rd11, %rd2, %rd10;
	ld.global.f64 	%fd20, [%rd11];
	mul.wide.u32 	%rd12, %r85, 8;
	add.s64 	%rd13, %rd1, %rd12;
	ld.global.f64 	%fd21, [%rd13];
	fma.rn.f64 	%fd22, %fd20, %fd21, %fd19;
	add.s32 	%r56, %r77, -1;
	mul.wide.u32 	%rd14, %r56, 8;
	add.s64 	%rd15, %rd2, %rd14;
	ld.global.f64 	%fd23, [%rd15];
	mul.wide.u32 	%rd16, %r84, 8;
	add.s64 	%rd17, %rd1, %rd16;
	ld.global.f64 	%fd24, [%rd17];
	fma.rn.f64 	%fd25, %fd23, %fd24, %fd22;
	add.s32 	%r57, %r77, 4;
	mul.wide.u32 	%rd18, %r77, 8;
	add.s64 	%rd19, %rd2, %rd18;
	ld.global.f64 	%fd26, [%rd19];
	mul.wide.u32 	%rd20, %r83, 8;
	add.s64 	%rd21, %rd1, %rd20;
	ld.global.f64 	%fd27, [%rd21];
	fma.rn.f64 	%fd28, %fd26, %fd27, %fd25;
	add.s32 	%r58, %r77, 1;
	mul.wide.u32 	%rd22, %r58, 8;
	add.s64 	%rd23, %rd2, %rd22;
	ld.global.f64 	%fd29, [%rd23];
	mul.wide.u32 	%rd24, %r82, 8;
	add.s64 	%rd25, %rd1, %rd24;
	ld.global.f64 	%fd30, [%rd25];
	fma.rn.f64 	%fd31, %fd29, %fd30, %fd28;
	add.s32 	%r59, %r77, 2;
	mul.wide.u32 	%rd26, %r59, 8;
	add.s64 	%rd27, %rd2, %rd26;
	ld.global.f64 	%fd32, [%rd27];
	mul.wide.u32 	%rd28, %r81, 8;
	add.s64 	%rd29, %rd1, %rd28;
	ld.global.f64 	%fd33, [%rd29];
	fma.rn.f64 	%fd34, %fd32, %fd33, %fd31;
	add.s32 	%r60, %r77, 3;
	mul.wide.u32 	%rd30, %r60, 8;
	add.s64 	%rd31, %rd2, %rd30;
	ld.global.f64 	%fd35, [%rd31];
	mul.wide.u32 	%rd32, %r80, 8;
	add.s64 	%rd33, %rd1, %rd32;
	ld.global.f64 	%fd36, [%rd33];
	fma.rn.f64 	%fd37, %fd35, %fd36, %fd34;
	mul.wide.u32 	%rd34, %r57, 8;
	add.s64 	%rd35, %rd2, %rd34;
	ld.global.f64 	%fd38, [%rd35];
	mul.wide.u32 	%rd36, %r79, 8;
	add.s64 	%rd37, %rd1, %rd36;
	ld.global.f64 	%fd39, [%rd37];
	fma.rn.f64 	%fd67, %fd38, %fd39, %fd37;
	add.s32 	%r86, %r86, 8;
	add.s32 	%r85, %r85, %r10;
	add.s32 	%r84, %r84, %r10;
	add.s32 	%r83, %r83, %r10;
	add.s32 	%r82, %r82, %r10;
	add.s32 	%r81, %r81, %r10;
	add.s32 	%r80, %r80, %r10;
	add.s32 	%r79, %r79, %r10;
	add.s32 	%r78, %r78, %r10;
	add.s32 	%r77, %r77, 8;
	setp.ne.s32 	%p3, %r86, 0;
	@%p3 bra 	$L__BB0_3;
$L__BB0_4:
	setp.eq.s32 	%p4, %r6, 0;
	@%p4 bra 	$L__BB0_12;
	and.b32  	%r39, %r44, 3;
	setp.lt.u32 	%p5, %r6, 4;
	@%p5 bra 	$L__BB0_7;
	add.s32 	%r61, %r88, %r5;
	mul.wide.u32 	%rd38, %r61, 8;
	add.s64 	%rd39, %rd2, %rd38;
	ld.global.f64 	%fd41, [%rd39];
	mad.lo.s32 	%r62, %r88, %r44, %r4;
	mul.wide.u32 	%rd40, %r62, 8;
	add.s64 	%rd41, %rd1, %rd40;
	ld.global.f64 	%fd42, [%rd41];
	fma.rn.f64 	%fd43, %fd41, %fd42, %fd67;
	add.s32 	%r63, %r61, 1;
	mul.wide.u32 	%rd42, %r63, 8;
	add.s64 	%rd43, %rd2, %rd42;
	ld.global.f64 	%fd44, [%rd43];
	add.s32 	%r64, %r62, %r44;
	mul.wide.u32 	%rd44, %r64, 8;
	add.s64 	%rd45, %rd1, %rd44;
	ld.global.f64 	%fd45, [%rd45];
	fma.rn.f64 	%fd46, %fd44, %fd45, %fd43;
	add.s32 	%r65, %r61, 2;
	mul.wide.u32 	%rd46, %r65, 8;
	add.s64 	%rd47, %rd2, %rd46;
	ld.global.f64 	%fd47, [%rd47];
	add.s32 	%r66, %r64, %r44;
	mul.wide.u32 	%rd48, %r66, 8;
	add.s64 	%rd49, %rd1, %rd48;
	ld.global.f64 	%fd48, [%rd49];
	fma.rn.f64 	%fd49, %fd47, %fd48, %fd46;
	add.s32 	%r67, %r61, 3;
	mul.wide.u32 	%rd50, %r67, 8;
	add.s64 	%rd51, %rd2, %rd50;
	ld.global.f64 	%fd50, [%rd51];
	add.s32 	%r68, %r66, %r44;
	mul.wide.u32 	%rd52, %r68, 8;
	add.s64 	%rd53, %rd1, %rd52;
	ld.global.f64 	%fd51, [%rd53];
	fma.rn.f64 	%fd67, %fd50, %fd51, %fd49;
	add.s32 	%r88, %r88, 4;
$L__BB0_7:
	setp.eq.s32 	%p6, %r39, 0;
	@%p6 bra 	$L__BB0_12;
	setp.eq.s32 	%p7, %r39, 1;
	@%p7 bra 	$L__BB0_10;
	add.s32 	%r69, %r88, %r5;
	mul.wide.u32 	%rd54, %r69, 8;
	add.s64 	%rd55, %rd2, %rd54;
	ld.global.f64 	%fd53, [%rd55];
	mad.lo.s32 	%r70, %r88, %r44, %r4;
	mul.wide.u32 	%rd56, %r70, 8;
	add.s64 	%rd57, %rd1, %rd56;
	ld.global.f64 	%fd54, [%rd57];
	fma.rn.f64 	%fd55, %fd53, %fd54, %fd67;
	add.s32 	%r71, %r69, 1;
	mul.wide.u32 	%rd58, %r71, 8;
	add.s64 	%rd59, %rd2, %rd58;
	ld.global.f64 	%fd56, [%rd59];
	add.s32 	%r72, %r70, %r44;
	mul.wide.u32 	%rd60, %r72, 8;
	add.s64 	%rd61, %rd1, %rd60;
	ld.global.f64 	%fd57, [%rd61];
	fma.rn.f64 	%fd67, %fd56, %fd57, %fd55;
	add.s32 	%r88, %r88, 2;
$L__BB0_10:
	and.b32  	%r73, %r44, 1;
	setp.eq.b32 	%p8, %r73, 1;
	not.pred 	%p9, %p8;
	@%p9 bra 	$L__BB0_12;
	add.s32 	%r74, %r88, %r5;
	mul.wide.u32 	%rd62, %r74, 8;
	add.s64 	%rd63, %rd2, %rd62;
	ld.global.f64 	%fd58, [%rd63];
	mad.lo.s32 	%r75, %r88, %r44, %r4;
	mul.wide.u32 	%rd64, %r75, 8;
	add.s64 	%rd65, %rd1, %rd64;
	ld.global.f64 	%fd59, [%rd65];
	fma.rn.f64 	%fd67, %fd58, %fd59, %fd67;
$L__BB0_12:
	cvta.to.global.u64 	%rd66, %rd3;
	mad.lo.s32 	%r76, %r44, %r1, %r4;
	mul.wide.u32 	%rd67, %r76, 8;
	add.s64 	%rd68, %rd66, %rd67;
	st.global.f64 	[%rd68], %fd67;
	ret;

}


// ===== COMPILED SASS (sm_100) =====

	.target	sm_100

	.elftype	@"ET_EXEC"


//--------------------- .note.nv.tkinfo           --------------------------
	.section	.note.nv.tkinfo,"",@"SHT_NOTE"
	.sectionflags	@"SHF_NOTE_NV_TKINFO"
	.tkinfo
        /*0018*/ 	.word	0x00000002
        /*0030*/ 	.string	""
        /*0030*/ 	.string	"ptxas"
        /*0030*/ 	.string	"Cuda compilation tools, release 13.0, V13.0.88"
        /*0030*/ 	.string	"Build cuda_13.0.r13.0/compiler.36424714_0"
        /*0030*/ 	.string	"-arch sm_100 -m 64 "



//--------------------- .note.nv.cuinfo           --------------------------
	.section	.note.nv.cuinfo,"",@"SHT_NOTE"
	.sectionflags	@"SHF_NOTE_NV_CUINFO"
        /*0018*/ 	.short	0x0002
        /*001a*/ 	.short	0x0064
        /*001c*/ 	.short	0x0082
	.zero		2


//--------------------- .nv.info                  --------------------------
	.section	.nv.info,"",@"SHT_CUDA_INFO"
	.align	4


	//----- nvinfo : EIATTR_REGCOUNT
	.align		4
        /*0000*/ 	.byte	0x04, 0x2f
        /*0002*/ 	.short	(.L_1 - .L_0)
	.align		4
.L_0:
        /*0004*/ 	.word	index@(_Z9PartialMMPdS_S_j)
        /*0008*/ 	.word	0x00000020


	//----- nvinfo : EIATTR_FRAME_SIZE
	.align		4
.L_1:
        /*000c*/ 	.byte	0x04, 0x11
        /*000e*/ 	.short	(.L_3 - .L_2)
	.align		4
.L_2:
        /*0010*/ 	.word	index@(_Z9PartialMMPdS_S_j)
        /*0014*/ 	.word	0x00000000


	//----- nvinfo : EIATTR_MIN_STACK_SIZE
	.align		4
.L_3:
        /*0018*/ 	.byte	0x04, 0x12
        /*001a*/ 	.short	(.L_5 - .L_4)
	.align		4
.L_4:
        /*001c*/ 	.word	index@(_Z9PartialMMPdS_S_j)
        /*0020*/ 	.word	0x00000000
.L_5:


//--------------------- .nv.compat                --------------------------
	.section	.nv.compat,"",@"SHT_CUDA_COMPAT_INFO"
	.align	4
        /*0000*/ 	.byte	0x02, 0x09, 0x00, 0x00, 0x02, 0x02, 0x01, 0x00, 0x02, 0x05, 0x05, 0x00, 0x03, 0x07, 0x01, 0x01
        /*0010*/ 	.byte	0x02, 0x03, 0x00, 0x00, 0x02, 0x06, 0x01, 0x00, 0x04, 0x0b, 0x08, 0x00, 0x01, 0x00, 0x00, 0x00
        /*0020*/ 	.byte	0x00, 0x00, 0x00, 0x00


//--------------------- .nv.info._Z9PartialMMPdS_S_j --------------------------
	.section	.nv.info._Z9PartialMMPdS_S_j,"",@"SHT_CUDA_INFO"
	.sectionflags	@""
	.align	4


	//----- nvinfo : EIATTR_CUDA_API_VERSION
	.align		4
        /*0000*/ 	.byte	0x04, 0x37
        /*0002*/ 	.short	(.L_7 - .L_6)
.L_6:
        /*0004*/ 	.word	0x00000082


	//----- nvinfo : EIATTR_KPARAM_INFO
	.align		4
.L_7:
        /*0008*/ 	.byte	0x04, 0x17
        /*000a*/ 	.short	(.L_9 - .L_8)
.L_8:
        /*000c*/ 	.word	0x00000000
        /*0010*/ 	.short	0x0003
        /*0012*/ 	.short	0x0018
        /*0014*/ 	.byte	0x00, 0xf0, 0x11, 0x00


	//----- nvinfo : EIATTR_KPARAM_INFO
	.align		4
.L_9:
        /*0018*/ 	.byte	0x04, 0x17
        /*001a*/ 	.short	(.L_11 - .L_10)
.L_10:
        /*001c*/ 	.word	0x00000000
        /*0020*/ 	.short	0x0002
        /*0022*/ 	.short	0x0010
        /*0024*/ 	.byte	0x00, 0xf5, 0x21, 0x00


	//----- nvinfo : EIATTR_KPARAM_INFO
	.align		4
.L_11:
        /*0028*/ 	.byte	0x04, 0x17
        /*002a*/ 	.short	(.L_13 - .L_12)
.L_12:
        /*002c*/ 	.word	0x00000000
        /*0030*/ 	.short	0x0001
        /*0032*/ 	.short	0x0008
        /*0034*/ 	.byte	0x00, 0xf5, 0x21, 0x00


	//----- nvinfo : EIATTR_KPARAM_INFO
	.align		4
.L_13:
        /*0038*/ 	.byte	0x04, 0x17
        /*003a*/ 	.short	(.L_15 - .L_14)
.L_14:
        /*003c*/ 	.word	0x00000000
        /*0040*/ 	.short	0x0000
        /*0042*/ 	.short	0x0000
        /*0044*/ 	.byte	0x00, 0xf5, 0x21, 0x00


	//----- nvinfo : EIATTR_SPARSE_MMA_MASK
	.align		4
.L_15:
        /*0048*/ 	.byte	0x03, 0x50
        /*004a*/ 	.short	0x0000


	//----- nvinfo : EIATTR_MAXREG_COUNT
	.align		4
        /*004c*/ 	.byte	0x03, 0x1b
        /*004e*/ 	.short	0x00ff


	//----- nvinfo : EIATTR_MERCURY_ISA_VERSION
	.align		4
        /*0050*/ 	.byte	0x03, 0x5f
        /*0052*/ 	.short	0x0101


	//----- nvinfo : EIATTR_VRC_CTA_INIT_COUNT
	.align		4
        /*0054*/ 	.byte	0x02, 0x4a
	.zero		1
	.zero		1


	//----- nvinfo : EIATTR_EXIT_INSTR_OFFSETS
	.align		4
        /*0058*/ 	.byte	0x04, 0x1c
        /*005a*/ 	.short	(.L_17 - .L_16)


	//   ....[0]....
.L_16:
        /*005c*/ 	.word	0x00000a40


	//----- nvinfo : EIATTR_CBANK_PARAM_SIZE
	.align		4
.L_17:
        /*0060*/ 	.byte	0x03, 0x19
        /*0062*/ 	.short	0x001c


	//----- nvinfo : EIATTR_PARAM_CBANK
	.align		4
        /*0064*/ 	.byte	0x04, 0x0a
        /*0066*/ 	.short	(.L_19 - .L_18)
	.align		4
.L_18:
        /*0068*/ 	.word	index@(.nv.constant0._Z9PartialMMPdS_S_j)
        /*006c*/ 	.short	0x0380
        /*006e*/ 	.short	0x001c


	//----- nvinfo : EIATTR_SW_WAR
	.align		4
.L_19:
        /*0070*/ 	.byte	0x04, 0x36
        /*0072*/ 	.short	(.L_21 - .L_20)
.L_20:
        /*0074*/ 	.word	0x00000008
.L_21:


//--------------------- .nv.callgraph             --------------------------
	.section	.nv.callgraph,"",@"SHT_CUDA_CALLGRAPH"
	.align	4
	.sectionentsize	8
	.align		4
        /*0000*/ 	.word	0x00000000
	.align		4
        /*0004*/ 	.word	0xffffffff
	.align		4
        /*0008*/ 	.word	0x00000000
	.align		4
        /*000c*/ 	.word	0xfffffffe
	.align		4
        /*0010*/ 	.word	0x00000000
	.align		4
        /*0014*/ 	.word	0xfffffffd
	.align		4
        /*0018*/ 	.word	0x00000000
	.align		4
        /*001c*/ 	.word	0xfffffffc


//--------------------- .text._Z9PartialMMPdS_S_j --------------------------
	.section	.text._Z9PartialMMPdS_S_j,"ax",@progbits
	.align	128
        .global         _Z9PartialMMPdS_S_j
        .type           _Z9PartialMMPdS_S_j,@function
        .size           _Z9PartialMMPdS_S_j,(.L_x_5 - _Z9PartialMMPdS_S_j)
        .other          _Z9PartialMMPdS_S_j,@"STO_CUDA_ENTRY STV_DEFAULT"
_Z9PartialMMPdS_S_j:
.text._Z9PartialMMPdS_S_j:
[----:B------:R-:W-:Y:S08]  /*0000*/  LDC R1, c[0x0][0x37c] ;  /* 0x0000df00ff017b82 */ /* 0x000ff00000000800 */
[----:B------:R-:W0:Y:S01]  /*0010*/  LDC R0, c[0x0][0x398] ;  /* 0x0000e600ff007b82 */ /* 0x000e220000000800 */
[----:B------:R-:W1:Y:S01]  /*0020*/  S2R R2, SR_TID.X ;  /* 0x0000000000027919 */ /* 0x000e620000002100 */
[----:B------:R-:W2:Y:S01]  /*0030*/  LDCU.64 UR6, c[0x0][0x358] ;  /* 0x00006b00ff0677ac */ /* 0x000ea20008000a00 */
[----:B------:R-:W-:Y:S01]  /*0040*/  CS2R R18, SRZ ;  /* 0x0000000000127805 */ /* 0x000fe2000001ff00 */
[----:B------:R-:W3:Y:S04]  /*0050*/  S2R R5, SR_TID.Y ;  /* 0x0000000000057919 */ /* 0x000ee80000002200 */
[----:B------:R-:W4:Y:S08]  /*0060*/  S2UR UR4, SR_CTAID.Y ;  /* 0x00000000000479c3 */ /* 0x000f300000002600 */
[----:B------:R-:W1:Y:S01]  /*0070*/  LDC R3, c[0x0][0x360] ;  /* 0x0000d800ff037b82 */ /* 0x000e620000000800 */
[----:B------:R-:W4:Y:S07]  /*0080*/  LDCU UR5, c[0x0][0x364] ;  /* 0x00006c80ff0577ac */ /* 0x000f2e0008000800 */
[----:B------:R-:W1:Y:S01]  /*0090*/  S2UR UR8, SR_CTAID.X ;  /* 0x00000000000879c3 */ /* 0x000e620000002500 */
[----:B0-----:R-:W-:Y:S01]  /*00a0*/  ISETP.NE.AND P0, PT, R0, RZ, PT ;  /* 0x000000ff0000720c */ /* 0x001fe20003f05270 */
[----:B----4-:R-:W-:-:S06]  /*00b0*/  UIMAD UR4, UR4, UR5, URZ ;  /* 0x00000005040472a4 */ /* 0x010fcc000f8e02ff */
[----:B---3--:R-:W-:Y:S01]  /*00c0*/  IADD3 R7, PT, PT, R5, UR4, RZ ;  /* 0x0000000405077c10 */ /* 0x008fe2000fffe0ff */
[----:B-1----:R-:W-:-:S05]  /*00d0*/  IMAD R3, R3, UR8, R2 ;  /* 0x0000000803037c24 */ /* 0x002fca000f8e0202 */
[----:B--2---:R-:W-:Y:S05]  /*00e0*/  @!P0 BRA `(.L_x_0) ;  /* 0x0000000800448947 */ /* 0x004fea0003800000 */
[C---:B------:R-:W-:Y:S01]  /*00f0*/  ISETP.GE.U32.AND P1, PT, R0.reuse, 0x8, PT ;  /* 0x000000080000780c */ /* 0x040fe20003f26070 */
[----:B------:R-:W-:Y:S01]  /*0100*/  HFMA2 R4, -RZ, RZ, 0, 0 ;  /* 0x00000000ff047431 */ /* 0x000fe200000001ff */
[----:B------:R-:W-:Y:S02]  /*0110*/  LOP3.LUT R2, R0, 0x7, RZ, 0xc0, !PT ;  /* 0x0000000700027812 */ /* 0x000fe400078ec0ff */
[----:B------:R-:W-:Y:S02]  /*0120*/  CS2R R18, SRZ ;  /* 0x0000000000127805 */ /* 0x000fe4000001ff00 */
[----:B------:R-:W-:-:S07]  /*0130*/  ISETP.NE.AND P0, PT, R2, RZ, PT ;  /* 0x000000ff0200720c */ /* 0x000fce0003f05270 */
[----:B------:R-:W-:Y:S06]  /*0140*/  @!P1 BRA `(.L_x_1) ;  /* 0x0000000400249947 */ /* 0x000fec0003800000 */
[C---:B------:R-:W-:Y:S01]  /*0150*/  LOP3.LUT R4, R0.reuse, 0xfffffff8, RZ, 0xc0, !PT ;  /* 0xfffffff800047812 */ /* 0x040fe200078ec0ff */
[C---:B------:R-:W-:Y:S01]  /*0160*/  IMAD R11, R0.reuse, 0x3, R7 ;  /* 0x00000003000b7824 */ /* 0x040fe200078e0207 */
[C---:B------:R-:W-:Y:S01]  /*0170*/  IADD3 R5, PT, PT, R0.reuse, UR4, R5 ;  /* 0x0000000400057c10 */ /* 0x040fe2000fffe005 */
[C-C-:B------:R-:W-:Y:S01]  /*0180*/  IMAD R25, R0.reuse, 0x5, R7.reuse ;  /* 0x0000000500197824 */ /* 0x140fe200078e0207 */
[CC--:B------:R-:W-:Y:S01]  /*0190*/  LEA R9, R0.reuse, R7.reuse, 0x1 ;  /* 0x0000000700097211 */ /* 0x0c0fe200078e08ff */
[C-C-:B------:R-:W-:Y:S01]  /*01a0*/  IMAD R27, R0.reuse, 0x6, R7.reuse ;  /* 0x00000006001b7824 */ /* 0x140fe200078e0207 */
[CC--:B------:R-:W-:Y:S01]  /*01b0*/  LEA R13, R0.reuse, R7.reuse, 0x2 ;  /* 0x00000007000d7211 */ /* 0x0c0fe200078e10ff */
[----:B------:R-:W-:Y:S01]  /*01c0*/  IMAD R29, R0, 0x7, R7 ;  /* 0x00000007001d7824 */ /* 0x000fe200078e0207 */
[----:B------:R-:W-:Y:S01]  /*01d0*/  MOV R6, R7 ;  /* 0x0000000700067202 */ /* 0x000fe20000000f00 */
[----:B------:R-:W-:Y:S01]  /*01e0*/  IMAD R10, R3, R0, 0x3 ;  /* 0x00000003030a7424 */ /* 0x000fe200078e0200 */
[----:B------:R-:W-:-:S02]  /*01f0*/  CS2R R18, SRZ ;  /* 0x0000000000127805 */ /* 0x000fc4000001ff00 */
[----:B------:R-:W-:-:S07]  /*0200*/  IADD3 R8, PT, PT, -R4, RZ, RZ ;  /* 0x000000ff04087210 */ /* 0x000fce0007ffe1ff */
.L_x_2:
[----:B------:R-:W0:Y:S01]  /*0210*/  LDC.64 R20, c[0x0][0x380] ;  /* 0x0000e000ff147b82 */ /* 0x000e220000000a00 */
[----:B------:R-:W-:-:S07]  /*0220*/  IADD3 R17, PT, PT, R10, -0x3, RZ ;  /* 0xfffffffd0a117810 */ /* 0x000fce0007ffe0ff */
[----:B------:R-:W1:Y:S01]  /*0230*/  LDC.64 R14, c[0x0][0x388] ;  /* 0x0000e200ff0e7b82 */ /* 0x000e620000000a00 */
[----:B0-----:R-:W-:-:S06]  /*0240*/  IMAD.WIDE.U32 R16, R17, 0x8, R20 ;  /* 0x0000000811107825 */ /* 0x001fcc00078e0014 */
[----:B------:R-:W2:Y:S01]  /*0250*/  LDG.E.64 R16, desc[UR6][R16.64] ;  /* 0x0000000610107981 */ /* 0x000ea2000c1e1b00 */
[----:B-1----:R-:W-:-:S06]  /*0260*/  IMAD.WIDE.U32 R22, R6, 0x8, R14 ;  /* 0x0000000806167825 */ /* 0x002fcc00078e000e */
[----:B------:R-:W2:Y:S01]  /*0270*/  LDG.E.64 R22, desc[UR6][R22.64] ;  /* 0x0000000616167981 */ /* 0x000ea2000c1e1b00 */
[----:B------:R-:W-:Y:S01]  /*0280*/  IADD3 R12, PT, PT, R10, -0x2, RZ ;  /* 0xfffffffe0a0c7810 */ /* 0x000fe20007ffe0ff */
[----:B--2---:R-:W-:-:S04]  /*0290*/  DFMA R22, R16, R22, R18 ;  /* 0x000000161016722b */ /* 0x004fc80000000012 */
[----:B------:R-:W-:-:S04]  /*02a0*/  IMAD.WIDE.U32 R16, R12, 0x8, R20 ;  /* 0x000000080c107825 */ /* 0x000fc800078e0014 */
[----:B------:R-:W-:Y:S02]  /*02b0*/  IMAD.WIDE.U32 R18, R5, 0x8, R14 ;  /* 0x0000000805127825 */ /* 0x000fe400078e000e */
[----:B------:R-:W2:Y:S04]  /*02c0*/  LDG.E.64 R16, desc[UR6][R16.64] ;  /* 0x0000000610107981 */ /* 0x000ea8000c1e1b00 */
[----:B------:R-:W2:Y:S01]  /*02d0*/  LDG.E.64 R18, desc[UR6][R18.64] ;  /* 0x0000000612127981 */ /* 0x000ea2000c1e1b00 */
[----:B------:R-:W-:Y:S01]  /*02e0*/  IADD3 R12, PT, PT, R10, -0x1, RZ ;  /* 0xffffffff0a0c7810 */ /* 0x000fe20007ffe0ff */
[----:B--2---:R-:W-:-:S04]  /*02f0*/  DFMA R18, R16, R18, R22 ;  /* 0x000000121012722b */ /* 0x004fc80000000016 */
[----:B------:R-:W-:-:S04]  /*0300*/  IMAD.WIDE.U32 R16, R12, 0x8, R20 ;  /* 0x000000080c107825 */ /* 0x000fc800078e0014 */
[----:B------:R-:W-:Y:S02]  /*0310*/  IMAD.WIDE.U32 R22, R9, 0x8, R14 ;  /* 0x0000000809167825 */ /* 0x000fe400078e000e */
[----:B------:R-:W2:Y:S04]  /*0320*/  LDG.E.64 R16, desc[UR6][R16.64] ;  /* 0x0000000610107981 */ /* 0x000ea8000c1e1b00 */
[----:B------:R-:W2:Y:S02]  /*0330*/  LDG.E.64 R22, desc[UR6][R22.64] ;  /* 0x0000000616167981 */ /* 0x000ea4000c1e1b00 */
[----:B--2---:R-:W-:Y:S01]  /*0340*/  DFMA R22, R16, R22, R18 ;  /* 0x000000161016722b */ /* 0x004fe20000000012 */
[----:B------:R-:W-:-:S04]  /*0350*/  IMAD.WIDE.U32 R16, R10, 0x8, R20 ;  /* 0x000000080a107825 */ /* 0x000fc800078e0014 */
[----:B------:R-:W-:Y:S02]  /*0360*/  IMAD.WIDE.U32 R18, R11, 0x8, R14 ;  /* 0x000000080b127825 */ /* 0x000fe400078e000e */
[----:B------:R-:W2:Y:S04]  /*0370*/  LDG.E.64 R16, desc[UR6][R16.64] ;  /* 0x0000000610107981 */ /* 0x000ea8000c1e1b00 */
[----:B------:R-:W2:Y:S01]  /*0380*/  LDG.E.64 R18, desc[UR6][R18.64] ;  /* 0x0000000612127981 */ /* 0x000ea2000c1e1b00 */
[----:B------:R-:W-:Y:S01]  /*0390*/  IADD3 R12, PT, PT, R10, 0x1, RZ ;  /* 0x000000010a0c7810 */ /* 0x000fe20007ffe0ff */
[----:B--2---:R-:W-:-:S04]  /*03a0*/  DFMA R18, R16, R18, R22 ;  /* 0x000000121012722b */ /* 0x004fc80000000016 */
        /* <DEDUP_REMOVED lines=12> */
[----:B------:R-:W-:Y:S01]  /*0470*/  IMAD.WIDE.U32 R18, R12, 0x8, R20 ;  /* 0x000000080c127825 */ /* 0x000fe200078e0014 */
[----:B------:R-:W-:-:S03]  /*0480*/  IADD3 R12, PT, PT, R10, 0x4, RZ ;  /* 0x000000040a0c7810 */ /* 0x000fc60007ffe0ff */
[----:B------:R-:W-:Y:S02]  /*0490*/  IMAD.WIDE.U32 R22, R27, 0x8, R14 ;  /* 0x000000081b167825 */ /* 0x000fe400078e000e */
[----:B------:R-:W2:Y:S02]  /*04a0*/  LDG.E.64 R18, desc[UR6][R18.64] ;  /* 0x0000000612127981 */ /* 0x000ea4000c1e1b00 */
[----:B------:R-:W-:Y:S02]  /*04b0*/  IMAD.WIDE.U32 R20, R12, 0x8, R20 ;  /* 0x000000080c147825 */ /* 0x000fe400078e0014 */
[----:B------:R-:W2:Y:S02]  /*04c0*/  LDG.E.64 R22, desc[UR6][R22.64] ;  /* 0x0000000616167981 */ /* 0x000ea4000c1e1b00 */
[----:B------:R-:W-:Y:S02]  /*04d0*/  IMAD.WIDE.U32 R14, R29, 0x8, R14 ;  /* 0x000000081d0e7825 */ /* 0x000fe400078e000e */
[----:B------:R-:W3:Y:S04]  /*04e0*/  LDG.E.64 R20, desc[UR6][R20.64] ;  /* 0x0000000614147981 */ /* 0x000ee8000c1e1b00 */
[----:B------:R-:W3:Y:S01]  /*04f0*/  LDG.E.64 R14, desc[UR6][R14.64] ;  /* 0x000000060e0e7981 */ /* 0x000ee2000c1e1b00 */
[----:B------:R-:W-:-:S04]  /*0500*/  IADD3 R8, PT, PT, R8, 0x8, RZ ;  /* 0x0000000808087810 */ /* 0x000fc80007ffe0ff */
[----:B------:R-:W-:Y:S01]  /*0510*/  ISETP.NE.AND P1, PT, R8, RZ, PT ;  /* 0x000000ff0800720c */ /* 0x000fe20003f25270 */
[----:B------:R-:W-:Y:S01]  /*0520*/  IMAD R5, R0, 0x8, R5 ;  /* 0x0000000800057824 */ /* 0x000fe200078e0205 */
[----:B------:R-:W-:Y:S02]  /*0530*/  IADD3 R10, PT, PT, R10, 0x8, RZ ;  /* 0x000000080a0a7810 */ /* 0x000fe40007ffe0ff */
[C---:B------:R-:W-:Y:S02]  /*0540*/  LEA R9, R0.reuse, R9, 0x3 ;  /* 0x0000000900097211 */ /* 0x040fe400078e18ff */
[C---:B------:R-:W-:Y:S02]  /*0550*/  LEA R11, R0.reuse, R11, 0x3 ;  /* 0x0000000b000b7211 */ /* 0x040fe400078e18ff */
[C---:B------:R-:W-:Y:S02]  /*0560*/  LEA R13, R0.reuse, R13, 0x3 ;  /* 0x0000000d000d7211 */ /* 0x040fe400078e18ff */
[----:B------:R-:W-:-:S02]  /*0570*/  LEA R25, R0, R25, 0x3 ;  /* 0x0000001900197211 */ /* 0x000fc400078e18ff */
[C---:B------:R-:W-:Y:S02]  /*0580*/  LEA R27, R0.reuse, R27, 0x3 ;  /* 0x0000001b001b7211 */ /* 0x040fe400078e18ff */
[C---:B------:R-:W-:Y:S02]  /*0590*/  LEA R29, R0.reuse, R29, 0x3 ;  /* 0x0000001d001d7211 */ /* 0x040fe400078e18ff */
[----:B------:R-:W-:Y:S01]  /*05a0*/  LEA R6, R0, R6, 0x3 ;  /* 0x0000000600067211 */ /* 0x000fe200078e18ff */
[----:B--2---:R-:W-:-:S08]  /*05b0*/  DFMA R16, R18, R22, R16 ;  /* 0x000000161210722b */ /* 0x004fd00000000010 */
[----:B---3--:R-:W-:Y:S01]  /*05c0*/  DFMA R18, R20, R14, R16 ;  /* 0x0000000e1412722b */ /* 0x008fe20000000010 */
[----:B------:R-:W-:Y:S10]  /*05d0*/  @P1 BRA `(.L_x_2) ;  /* 0xfffffffc000c1947 */ /* 0x000ff4000383ffff */
.L_x_1:
[----:B------:R-:W-:Y:S05]  /*05e0*/  @!P0 BRA `(.L_x_0) ;  /* 0x0000000400048947 */ /* 0x000fea0003800000 */
[----:B------:R-:W-:Y:S02]  /*05f0*/  ISETP.GE.U32.AND P0, PT, R2, 0x4, PT ;  /* 0x000000040200780c */ /* 0x000fe40003f06070 */
[----:B------:R-:W-:-:S04]  /*0600*/  LOP3.LUT R5, R0, 0x3, RZ, 0xc0, !PT ;  /* 0x0000000300057812 */ /* 0x000fc800078ec0ff */
[----:B------:R-:W-:-:S07]  /*0610*/  ISETP.NE.AND P1, PT, R5, RZ, PT ;  /* 0x000000ff0500720c */ /* 0x000fce0003f25270 */
[----:B------:R-:W-:Y:S06]  /*0620*/  @!P0 BRA `(.L_x_3) ;  /* 0x00000000007c8947 */ /* 0x000fec0003800000 */
[----:B------:R-:W0:Y:S01]  /*0630*/  LDC.64 R10, c[0x0][0x380] ;  /* 0x0000e000ff0a7b82 */ /* 0x000e220000000a00 */
[-C--:B------:R-:W-:Y:S02]  /*0640*/  IMAD R27, R3, R0.reuse, R4 ;  /* 0x00000000031b7224 */ /* 0x080fe400078e0204 */
[----:B------:R-:W-:-:S03]  /*0650*/  IMAD R13, R4, R0, R7 ;  /* 0x00000000040d7224 */ /* 0x000fc600078e0207 */
[----:B------:R-:W-:Y:S01]  /*0660*/  IADD3 R15, PT, PT, R27, 0x1, RZ ;  /* 0x000000011b0f7810 */ /* 0x000fe20007ffe0ff */
[----:B------:R-:W-:Y:S01]  /*0670*/  IMAD.IADD R29, R13, 0x1, R0 ;  /* 0x000000010d1d7824 */ /* 0x000fe200078e0200 */
[----:B------:R-:W1:Y:S01]  /*0680*/  LDC.64 R8, c[0x0][0x388] ;  /* 0x0000e200ff087b82 */ /* 0x000e620000000a00 */
[C---:B------:R-:W-:Y:S01]  /*0690*/  IADD3 R23, PT, PT, R27.reuse, 0x2, RZ ;  /* 0x000000021b177810 */ /* 0x040fe20007ffe0ff */
[----:B0-----:R-:W-:-:S06]  /*06a0*/  IMAD.WIDE.U32 R16, R27, 0x8, R10 ;  /* 0x000000081b107825 */ /* 0x001fcc00078e000a */
[----:B------:R-:W2:Y:S01]  /*06b0*/  LDG.E.64 R16, desc[UR6][R16.64] ;  /* 0x0000000610107981 */ /* 0x000ea2000c1e1b00 */
[----:B-1----:R-:W-:-:S04]  /*06c0*/  IMAD.WIDE.U32 R20, R13, 0x8, R8 ;  /* 0x000000080d147825 */ /* 0x002fc800078e0008 */
[----:B------:R-:W-:Y:S02]  /*06d0*/  IMAD.WIDE.U32 R12, R15, 0x8, R10 ;  /* 0x000000080f0c7825 */ /* 0x000fe400078e000a */
[----:B------:R-:W2:Y:S02]  /*06e0*/  LDG.E.64 R20, desc[UR6][R20.64] ;  /* 0x0000000614147981 */ /* 0x000ea4000c1e1b00 */
[C---:B------:R-:W-:Y:S01]  /*06f0*/  IMAD.WIDE.U32 R14, R29.reuse, 0x8, R8 ;  /* 0x000000081d0e7825 */ /* 0x040fe200078e0008 */
[-C--:B------:R-:W-:Y:S01]  /*0700*/  IADD3 R29, PT, PT, R29, R0.reuse, RZ ;  /* 0x000000001d1d7210 */ /* 0x080fe20007ffe0ff */
[----:B------:R-:W3:Y:S02]  /*0710*/  LDG.E.64 R12, desc[UR6][R12.64] ;  /* 0x000000060c0c7981 */ /* 0x000ee4000c1e1b00 */
[----:B------:R-:W-:Y:S02]  /*0720*/  IMAD.WIDE.U32 R22, R23, 0x8, R10 ;  /* 0x0000000817167825 */ /* 0x000fe400078e000a */
[----:B------:R-:W3:Y:S02]  /*0730*/  LDG.E.64 R14, desc[UR6][R14.64] ;  /* 0x000000060e0e7981 */ /* 0x000ee4000c1e1b00 */
[----:B------:R-:W-:Y:S01]  /*0740*/  IMAD.WIDE.U32 R24, R29, 0x8, R8 ;  /* 0x000000081d187825 */ /* 0x000fe200078e0008 */
[----:B------:R-:W-:Y:S01]  /*0750*/  IADD3 R27, PT, PT, R27, 0x3, RZ ;  /* 0x000000031b1b7810 */ /* 0x000fe20007ffe0ff */
[----:B------:R-:W4:Y:S01]  /*0760*/  LDG.E.64 R22, desc[UR6][R22.64] ;  /* 0x0000000616167981 */ /* 0x000f22000c1e1b00 */
[----:B------:R-:W-:-:S03]  /*0770*/  IADD3 R2, PT, PT, R29, R0, RZ ;  /* 0x000000001d027210 */ /* 0x000fc60007ffe0ff */
[----:B------:R-:W4:Y:S01]  /*0780*/  LDG.E.64 R24, desc[UR6][R24.64] ;  /* 0x0000000618187981 */ /* 0x000f22000c1e1b00 */
[----:B------:R-:W-:-:S04]  /*0790*/  IMAD.WIDE.U32 R10, R27, 0x8, R10 ;  /* 0x000000081b0a7825 */ /* 0x000fc800078e000a */
[----:B------:R-:W-:Y:S02]  /*07a0*/  IMAD.WIDE.U32 R8, R2, 0x8, R8 ;  /* 0x0000000802087825 */ /* 0x000fe400078e0008 */
[----:B------:R-:W5:Y:S04]  /*07b0*/  LDG.E.64 R10, desc[UR6][R10.64] ;  /* 0x000000060a0a7981 */ /* 0x000f68000c1e1b00 */
[----:B------:R-:W5:Y:S01]  /*07c0*/  LDG.E.64 R8, desc[UR6][R8.64] ;  /* 0x0000000608087981 */ /* 0x000f62000c1e1b00 */
[----:B------:R-:W-:Y:S01]  /*07d0*/  IADD3 R4, PT, PT, R4, 0x4, RZ ;  /* 0x0000000404047810 */ /* 0x000fe20007ffe0ff */
[----:B--2---:R-:W-:-:S08]  /*07e0*/  DFMA R16, R16, R20, R18 ;  /* 0x000000141010722b */ /* 0x004fd00000000012 */
[----:B---3--:R-:W-:-:S08]  /*07f0*/  DFMA R12, R12, R14, R16 ;  /* 0x0000000e0c0c722b */ /* 0x008fd00000000010 */
[----:B----4-:R-:W-:-:S08]  /*0800*/  DFMA R12, R22, R24, R12 ;  /* 0x00000018160c722b */ /* 0x010fd0000000000c */
[----:B-----5:R-:W-:-:S11]  /*0810*/  DFMA R18, R10, R8, R12 ;  /* 0x000000080a12722b */ /* 0x020fd6000000000c */
.L_x_3:
[----:B------:R-:W-:Y:S05]  /*0820*/  @!P1 BRA `(.L_x_0) ;  /* 0x0000000000749947 */ /* 0x000fea0003800000 */
[----:B------:R-:W0:Y:S01]  /*0830*/  LDC.64 R20, c[0x0][0x380] ;  /* 0x0000e000ff147b82 */ /* 0x000e220000000a00 */
[----:B------:R-:W-:Y:S02]  /*0840*/  ISETP.NE.AND P0, PT, R5, 0x1, PT ;  /* 0x000000010500780c */ /* 0x000fe40003f05270 */
[----:B------:R-:W-:-:S04]  /*0850*/  LOP3.LUT R2, R0, 0x1, RZ, 0xc0, !PT ;  /* 0x0000000100027812 */ /* 0x000fc800078ec0ff */
[----:B------:R-:W-:Y:S01]  /*0860*/  ISETP.NE.U32.AND P1, PT, R2, 0x1, PT ;  /* 0x000000010200780c */ /* 0x000fe20003f25070 */
[----:B------:R-:W1:Y:S06]  /*0870*/  LDC.64 R14, c[0x0][0x388] ;  /* 0x0000e200ff0e7b82 */ /* 0x000e6c0000000a00 */
[-C--:B------:R-:W-:Y:S02]  /*0880*/  @P0 IMAD R5, R3, R0.reuse, R4 ;  /* 0x0000000003050224 */ /* 0x080fe400078e0204 */
[----:B------:R-:W2:Y:S01]  /*0890*/  LDC.64 R10, c[0x0][0x380] ;  /* 0x0000e000ff0a7b82 */ /* 0x000ea20000000a00 */
[C---:B------:R-:W-:Y:S01]  /*08a0*/  @P0 IMAD R23, R4.reuse, R0, R7 ;  /* 0x0000000004170224 */ /* 0x040fe200078e0207 */
[----:B------:R-:W-:-:S06]  /*08b0*/  @P0 IADD3 R4, PT, PT, R4, 0x2, RZ ;  /* 0x0000000204040810 */ /* 0x000fcc0007ffe0ff */
[----:B------:R-:W3:Y:S01]  /*08c0*/  LDC.64 R8, c[0x0][0x388] ;  /* 0x0000e200ff087b82 */ /* 0x000ee20000000a00 */
[C---:B0-----:R-:W-:Y:S01]  /*08d0*/  @P0 IMAD.WIDE.U32 R12, R5.reuse, 0x8, R20 ;  /* 0x00000008050c0825 */ /* 0x041fe200078e0014 */
[----:B------:R-:W-:-:S05]  /*08e0*/  @P0 IADD3 R5, PT, PT, R5, 0x1, RZ ;  /* 0x0000000105050810 */ /* 0x000fca0007ffe0ff */
[----:B------:R-:W4:Y:S01]  /*08f0*/  @P0 LDG.E.64 R12, desc[UR6][R12.64] ;  /* 0x000000060c0c0981 */ /* 0x000f22000c1e1b00 */
[C---:B-1----:R-:W-:Y:S01]  /*0900*/  @P0 IMAD.WIDE.U32 R16, R23.reuse, 0x8, R14 ;  /* 0x0000000817100825 */ /* 0x042fe200078e000e */
[----:B------:R-:W-:-:S05]  /*0910*/  @P0 IADD3 R23, PT, PT, R23, R0, RZ ;  /* 0x0000000017170210 */ /* 0x000fca0007ffe0ff */
[----:B------:R-:W4:Y:S01]  /*0920*/  @P0 LDG.E.64 R16, desc[UR6][R16.64] ;  /* 0x0000000610100981 */ /* 0x000f22000c1e1b00 */
[----:B------:R-:W-:-:S04]  /*0930*/  @P0 IMAD.WIDE.U32 R14, R23, 0x8, R14 ;  /* 0x00000008170e0825 */ /* 0x000fc800078e000e */
[----:B------:R-:W-:Y:S02]  /*0940*/  @P0 IMAD.WIDE.U32 R20, R5, 0x8, R20 ;  /* 0x0000000805140825 */ /* 0x000fe400078e0014 */
[----:B------:R-:W5:Y:S02]  /*0950*/  @P0 LDG.E.64 R14, desc[UR6][R14.64] ;  /* 0x000000060e0e0981 */ /* 0x000f64000c1e1b00 */
[-C--:B------:R-:W-:Y:S02]  /*0960*/  @!P1 IMAD R23, R3, R0.reuse, R4 ;  /* 0x0000000003179224 */ /* 0x080fe400078e0204 */
[----:B------:R-:W-:Y:S02]  /*0970*/  @!P1 IMAD R25, R4, R0, R7 ;  /* 0x0000000004199224 */ /* 0x000fe400078e0207 */
[----:B------:R-:W5:Y:S01]  /*0980*/  @P0 LDG.E.64 R4, desc[UR6][R20.64] ;  /* 0x0000000614040981 */ /* 0x000f62000c1e1b00 */
[----:B--2---:R-:W-:-:S04]  /*0990*/  @!P1 IMAD.WIDE.U32 R10, R23, 0x8, R10 ;  /* 0x00000008170a9825 */ /* 0x004fc800078e000a */
[----:B---3--:R-:W-:Y:S02]  /*09a0*/  @!P1 IMAD.WIDE.U32 R8, R25, 0x8, R8 ;  /* 0x0000000819089825 */ /* 0x008fe400078e0008 */
[----:B------:R-:W2:Y:S04]  /*09b0*/  @!P1 LDG.E.64 R10, desc[UR6][R10.64] ;  /* 0x000000060a0a9981 */ /* 0x000ea8000c1e1b00 */
[----:B------:R-:W2:Y:S01]  /*09c0*/  @!P1 LDG.E.64 R8, desc[UR6][R8.64] ;  /* 0x0000000608089981 */ /* 0x000ea2000c1e1b00 */
[----:B----4-:R-:W-:-:S08]  /*09d0*/  @P0 DFMA R12, R12, R16, R18 ;  /* 0x000000100c0c022b */ /* 0x010fd00000000012 */
[----:B-----5:R-:W-:-:S08]  /*09e0*/  @P0 DFMA R18, R4, R14, R12 ;  /* 0x0000000e0412022b */ /* 0x020fd0000000000c */
[----:B--2---:R-:W-:-:S11]  /*09f0*/  @!P1 DFMA R18, R10, R8, R18 ;  /* 0x000000080a12922b */ /* 0x004fd60000000012 */
.L_x_0:
[----:B------:R-:W0:Y:S01]  /*0a00*/  LDC.64 R4, c[0x0][0x390] ;  /* 0x0000e400ff047b82 */ /* 0x000e220000000a00 */
[----:B------:R-:W-:-:S04]  /*0a10*/  IMAD R3, R3, R0, R7 ;  /* 0x0000000003037224 */ /* 0x000fc800078e0207 */
[----:B0-----:R-:W-:-:S05]  /*0a20*/  IMAD.WIDE.U32 R2, R3, 0x8, R4 ;  /* 0x0000000803027825 */ /* 0x001fca00078e0004 */
[----:B------:R-:W-:Y:S01]  /*0a30*/  STG.E.64 desc[UR6][R2.64], R18 ;  /* 0x0000001202007986 */ /* 0x000fe2000c101b06 */
[----:B------:R-:W-:Y:S05]  /*0a40*/  EXIT ;  /* 0x000000000000794d */ /* 0x000fea0003800000 */
.L_x_4:
[----:B------:R-:W-:-:S00]  /*0a50*/  BRA `(.L_x_4) ;  /* 0xfffffffc00fc7947 */ /* 0x000fc0000383ffff */
[----:B------:R-:W-:-:S00]  /*0a60*/  NOP ;  /* 0x0000000000007918 */ /* 0x000fc00000000000 */
        /* <DEDUP_REMOVED lines=9> */
.L_x_5:


//--------------------- .nv.shared.reserved.0     --------------------------
	.section	.nv.shared.reserved.0,"aw",@nobits
	.weak		__nv_reservedSMEM_offset_0_alias
	.size		__nv_reservedSMEM_offset_0_alias, 0, 64
	.other		__nv_reservedSMEM_offset_0_alias,@"STO_CUDA_RESERVED_SHARED STV_DEFAULT"
__nv_reservedSMEM_offset_0_alias:
	.zero		0
	.zero		64


//--------------------- .nv.constant0._Z9PartialMMPdS_S_j --------------------------
	.section	.nv.constant0._Z9PartialMMPdS_S_j,"a",@progbits
	.sectionflags	@""
	.align	4
.nv.constant0._Z9PartialMMPdS_S_j:
	.zero		924


//--------------------- SYMBOLS --------------------------

	.type		.nv.reservedSmem.offset0,@object
	.size		.nv.reservedSmem.offset0,0x4
